	.headerflags	@"EF_CUDA_TEXMODE_UNIFIED EF_CUDA_64BIT_ADDRESS EF_CUDA_ACCELERATORS EF_CUDA_SM90 EF_CUDA_VIRTUAL_SM(EF_CUDA_SM90)"
	.elftype	@"ET_EXEC"


//--------------------- .nv.info                  --------------------------
	.section	.nv.info,"",@"SHT_CUDA_INFO"
	.align	4


	//----- nvinfo : EIATTR_REGCOUNT
	.align		4
        /*0000*/ 	.byte	0x04, 0x2f
        /*0002*/ 	.short	(.L_1 - .L_0)
	.align		4
.L_0:
        /*0004*/ 	.word	index@(triton_poi_fused_add_sub_39)
        /*0008*/ 	.word	0x00000014


	//----- nvinfo : EIATTR_MIN_STACK_SIZE
	.align		4
.L_1:
        /*000c*/ 	.byte	0x04, 0x12
        /*000e*/ 	.short	(.L_3 - .L_2)
	.align		4
.L_2:
        /*0010*/ 	.word	index@(triton_poi_fused_add_sub_39)
        /*0014*/ 	.word	0x00000000


	//----- nvinfo : EIATTR_FRAME_SIZE
	.align		4
.L_3:
        /*0018*/ 	.byte	0x04, 0x11
        /*001a*/ 	.short	(.L_5 - .L_4)
	.align		4
.L_4:
        /*001c*/ 	.word	index@(triton_poi_fused_add_sub_39)
        /*0020*/ 	.word	0x00000000


	//----- nvinfo : EIATTR_MIN_STACK_SIZE
	.align		4
.L_5:
        /*0024*/ 	.byte	0x04, 0x12
        /*0026*/ 	.short	(.L_7 - .L_6)
	.align		4
.L_6:
        /*0028*/ 	.word	index@(triton_poi_fused_add_sub_39)
        /*002c*/ 	.word	0x00000000
.L_7:


//--------------------- .nv.info.triton_poi_fused_add_sub_39 --------------------------
	.section	.nv.info.triton_poi_fused_add_sub_39,"",@"SHT_CUDA_INFO"
	.sectionflags	@""
	.align	4


	//----- nvinfo : EIATTR_CUDA_API_VERSION
	.align		4
        /*0000*/ 	.byte	0x04, 0x37
        /*0002*/ 	.short	(.L_9 - .L_8)
.L_8:
        /*0004*/ 	.word	0x0000007c


	//----- nvinfo : EIATTR_KPARAM_INFO
	.align		4
.L_9:
        /*0008*/ 	.byte	0x04, 0x17
        /*000a*/ 	.short	(.L_11 - .L_10)
.L_10:
        /*000c*/ 	.word	0x00000000
        /*0010*/ 	.short	0x0004
        /*0012*/ 	.short	0x001c
        /*0014*/ 	.byte	0x00, 0xf0, 0x11, 0x00


	//----- nvinfo : EIATTR_KPARAM_INFO
	.align		4
.L_11:
        /*0018*/ 	.byte	0x04, 0x17
        /*001a*/ 	.short	(.L_13 - .L_12)
.L_12:
        /*001c*/ 	.word	0x00000000
        /*0020*/ 	.short	0x0003
        /*0022*/ 	.short	0x0018
        /*0024*/ 	.byte	0x00, 0xf0, 0x11, 0x00


	//----- nvinfo : EIATTR_KPARAM_INFO
	.align		4
.L_13:
        /*0028*/ 	.byte	0x04, 0x17
        /*002a*/ 	.short	(.L_15 - .L_14)
.L_14:
        /*002c*/ 	.word	0x00000000
        /*0030*/ 	.short	0x0002
        /*0032*/ 	.short	0x0010
        /*0034*/ 	.byte	0x00, 0xf4, 0x21, 0x00


	//----- nvinfo : EIATTR_KPARAM_INFO
	.align		4
.L_15:
        /*0038*/ 	.byte	0x04, 0x17
        /*003a*/ 	.short	(.L_17 - .L_16)
.L_16:
        /*003c*/ 	.word	0x00000000
        /*0040*/ 	.short	0x0001
        /*0042*/ 	.short	0x0008
        /*0044*/ 	.byte	0x00, 0xf4, 0x21, 0x00


	//----- nvinfo : EIATTR_KPARAM_INFO
	.align		4
.L_17:
        /*0048*/ 	.byte	0x04, 0x17
        /*004a*/ 	.short	(.L_19 - .L_18)
.L_18:
        /*004c*/ 	.word	0x00000000
        /*0050*/ 	.short	0x0000
        /*0052*/ 	.short	0x0000
        /*0054*/ 	.byte	0x00, 0xf4, 0x21, 0x00


	//----- nvinfo : EIATTR_SPARSE_MMA_MASK
	.align		4
.L_19:
        /*0058*/ 	.byte	0x03, 0x50
        /*005a*/ 	.short	0x0000


	//----- nvinfo : EIATTR_MAXREG_COUNT
	.align		4
        /*005c*/ 	.byte	0x03, 0x1b
        /*005e*/ 	.short	0x00ff


	//----- nvinfo : EIATTR_EXIT_INSTR_OFFSETS
	.align		4
        /*0060*/ 	.byte	0x04, 0x1c
        /*0062*/ 	.short	(.L_21 - .L_20)


	//   ....[0]....
.L_20:
        /*0064*/ 	.word	0x00000460


	//   ....[1]....
        /*0068*/ 	.word	0x000004c0


	//----- nvinfo : EIATTR_REQNTID
	.align		4
.L_21:
        /*006c*/ 	.byte	0x04, 0x10
        /*006e*/ 	.short	(.L_23 - .L_22)
.L_22:
        /*0070*/ 	.word	0x00000080
        /*0074*/ 	.word	0x00000001
        /*0078*/ 	.word	0x00000001


	//----- nvinfo : EIATTR_CBANK_PARAM_SIZE
	.align		4
.L_23:
        /*007c*/ 	.byte	0x03, 0x19
        /*007e*/ 	.short	0x0020


	//----- nvinfo : EIATTR_PARAM_CBANK
	.align		4
        /*0080*/ 	.byte	0x04, 0x0a
        /*0082*/ 	.short	(.L_25 - .L_24)
	.align		4
.L_24:
        /*0084*/ 	.word	index@(.nv.constant0.triton_poi_fused_add_sub_39)
        /*0088*/ 	.short	0x0210
        /*008a*/ 	.short	0x0020


	//----- nvinfo : EIATTR_SW_WAR
	.align		4
.L_25:
        /*008c*/ 	.byte	0x04, 0x36
        /*008e*/ 	.short	(.L_27 - .L_26)
.L_26:
        /*0090*/ 	.word	0x00000008
.L_27:


//--------------------- .nv.callgraph             --------------------------
	.section	.nv.callgraph,"",@"SHT_CUDA_CALLGRAPH"
	.align	4
	.sectionentsize	8
	.align		4
        /*0000*/ 	.word	0x00000000
	.align		4
        /*0004*/ 	.word	0xffffffff
	.align		4
        /*0008*/ 	.word	0x00000000
	.align		4
        /*000c*/ 	.word	0xfffffffe
	.align		4
        /*0010*/ 	.word	0x00000000
	.align		4
        /*0014*/ 	.word	0xfffffffd
	.align		4
        /*0018*/ 	.word	0x00000000
	.align		4
        /*001c*/ 	.word	0xfffffffc


//--------------------- .text.triton_poi_fused_add_sub_39 --------------------------
	.section	.text.triton_poi_fused_add_sub_39,"ax",@progbits
	.sectionflags	@"SHF_BARRIERS=1"
	.align	128
        .global         triton_poi_fused_add_sub_39
        .type           triton_poi_fused_add_sub_39,@function
        .size           triton_poi_fused_add_sub_39,(.L_x_1 - triton_poi_fused_add_sub_39)
        .other          triton_poi_fused_add_sub_39,@"STO_CUDA_ENTRY STV_DEFAULT"
triton_poi_fused_add_sub_39:
.text.triton_poi_fused_add_sub_39:
[----:B------:R-:W0:Y:S02]  /*0000*/  LDC R1, c[0x0][0x28] ;  /* 0x00000a00ff017b82 */ /* 0x000e240000000800 */
[----:B------:R-:W1:Y:S01]  /*0010*/  S2R R7, SR_TID.X ;  /* 0x0000000000077919 */ /* 0x000e620000002100 */
[----:B------:R-:W2:Y:S01]  /*0020*/  LDC.64 R10, c[0x0][0x210] ;  /* 0x00008400ff0a7b82 */ /* 0x000ea20000000a00 */
[----:B------:R-:W-:Y:S01]  /*0030*/  ULDC.64 UR6, c[0x0][0x208] ;  /* 0x0000820000067ab9 */ /* 0x000fe20000000a00 */
[----:B------:R-:W3:Y:S01]  /*0040*/  S2R R4, SR_CTAID.Y ;  /* 0x0000000000047919 */ /* 0x000ee20000002600 */
[----:B------:R-:W4:Y:S01]  /*0050*/  S2R R8, SR_CTAID.X ;  /* 0x0000000000087919 */ /* 0x000f220000002500 */
[----:B-1----:R-:W-:Y:S01]  /*0060*/  SHF.R.U32.HI R9, RZ, 0x3, R7 ;  /* 0x00000003ff097819 */ /* 0x002fe20000011607 */
[----:B------:R-:W-:Y:S02]  /*0070*/  IMAD.SHL.U32 R6, R7, 0x2, RZ ;  /* 0x0000000207067824 */ /* 0x000fe400078e00ff */
[----:B---3--:R-:W-:Y:S01]  /*0080*/  IMAD.SHL.U32 R4, R4, 0x10, RZ ;  /* 0x0000001004047824 */ /* 0x008fe200078e00ff */
[----:B------:R-:W-:Y:S01]  /*0090*/  SGXT.U32 R9, R9, 0x4 ;  /* 0x000000040909781a */ /* 0x000fe20000000000 */
[----:B----4-:R-:W-:-:S03]  /*00a0*/  IMAD.SHL.U32 R8, R8, 0x10, RZ ;  /* 0x0000001008087824 */ /* 0x010fc600078e00ff */
[----:B------:R-:W-:Y:S02]  /*00b0*/  LOP3.LUT R0, R4, R9, RZ, 0xfc, !PT ;  /* 0x0000000904007212 */ /* 0x000fe400078efcff */
[----:B------:R-:W-:-:S04]  /*00c0*/  LOP3.LUT R3, R8, 0xe, R6, 0xf8, !PT ;  /* 0x0000000e08037812 */ /* 0x000fc800078ef806 */
[C---:B------:R-:W-:Y:S01]  /*00d0*/  VIMNMX R2, R0.reuse, R3, !PT ;  /* 0x0000000300027248 */ /* 0x040fe20007fe0100 */
[----:B------:R-:W-:-:S03]  /*00e0*/  IMAD R0, R0, 0x10, R3 ;  /* 0x0000001000007824 */ /* 0x000fc600078e0203 */
[----:B------:R-:W-:Y:S02]  /*00f0*/  ISETP.GE.AND P1, PT, R2, 0x10, PT ;  /* 0x000000100200780c */ /* 0x000fe40003f26270 */
[----:B------:R-:W-:Y:S01]  /*0100*/  CS2R R2, SRZ ;  /* 0x0000000000027805 */ /* 0x000fe2000001ff00 */
[----:B--2---:R-:W-:-:S10]  /*0110*/  IMAD.WIDE R10, R0, 0x4, R10 ;  /* 0x00000004000a7825 */ /* 0x004fd400078e020a */
[----:B------:R1:W2:Y:S01]  /*0120*/  @!P1 LDG.E.64 R2, desc[UR6][R10.64] ;  /* 0x000000060a029981 */ /* 0x0002a2000c1e1b00 */
[----:B------:R-:W3:Y:S01]  /*0130*/  S2UR UR5, SR_CgaCtaId ;  /* 0x00000000000579c3 */ /* 0x000ee20000008800 */
[----:B------:R-:W-:Y:S01]  /*0140*/  LOP3.LUT R12, R4, 0xe, R6, 0xf8, !PT ;  /* 0x0000000e040c7812 */ /* 0x000fe200078ef806 */
[----:B------:R-:W-:Y:S01]  /*0150*/  IMAD.SHL.U32 R17, R7, 0x20, RZ ;  /* 0x0000002007117824 */ /* 0x000fe200078e00ff */
[----:B------:R-:W-:Y:S02]  /*0160*/  UMOV UR4, 0x400 ;  /* 0x0000040000047882 */ /* 0x000fe40000000000 */
[----:B------:R-:W-:-:S03]  /*0170*/  SHF.R.S32.HI R13, RZ, 0x1f, R12 ;  /* 0x0000001fff0d7819 */ /* 0x000fc6000001140c */
[----:B------:R-:W4:Y:S01]  /*0180*/  LDC.64 R4, c[0x0][0x218] ;  /* 0x00008600ff047b82 */ /* 0x000f220000000a00 */
[----:B------:R-:W-:Y:S02]  /*0190*/  LEA.HI R14, R13, R12, RZ, 0x2 ;  /* 0x0000000c0d0e7211 */ /* 0x000fe400078f10ff */
[----:B------:R-:W-:Y:S02]  /*01a0*/  LOP3.LUT R13, R8, R9, RZ, 0xfc, !PT ;  /* 0x00000009080d7212 */ /* 0x000fe400078efcff */
[C---:B------:R-:W-:Y:S01]  /*01b0*/  LOP3.LUT R15, R14.reuse, 0xfffffffc, RZ, 0xc0, !PT ;  /* 0xfffffffc0e0f7812 */ /* 0x040fe200078ec0ff */
[----:B------:R-:W-:Y:S01]  /*01c0*/  IMAD.SHL.U32 R14, R14, 0x10, RZ ;  /* 0x000000100e0e7824 */ /* 0x000fe200078e00ff */
[----:B------:R-:W-:-:S03]  /*01d0*/  LOP3.LUT R8, R17, 0xe0, RZ, 0xc0, !PT ;  /* 0x000000e011087812 */ /* 0x000fc600078ec0ff */
[C---:B------:R-:W-:Y:S01]  /*01e0*/  IMAD.IADD R16, R12.reuse, 0x1, -R15 ;  /* 0x000000010c107824 */ /* 0x040fe200078e0a0f */
[----:B------:R-:W-:Y:S02]  /*01f0*/  VIMNMX R12, R12, R13, !PT ;  /* 0x0000000d0c0c7248 */ /* 0x000fe40007fe0100 */
[----:B-1----:R-:W-:Y:S01]  /*0200*/  LOP3.LUT R10, R8, 0x10, RZ, 0xfc, !PT ;  /* 0x00000010080a7812 */ /* 0x002fe200078efcff */
[----:B------:R-:W-:Y:S01]  /*0210*/  IMAD R16, R13, 0x4, R16 ;  /* 0x000000040d107824 */ /* 0x000fe200078e0210 */
[----:B------:R-:W-:Y:S01]  /*0220*/  LOP3.LUT R11, R14, 0xffffffc0, RZ, 0xc0, !PT ;  /* 0xffffffc00e0b7812 */ /* 0x000fe200078ec0ff */
[----:B---3--:R-:W-:Y:S01]  /*0230*/  UPRMT UR4, UR5, 0x654, UR4 ;  /* 0x0000065405047896 */ /* 0x008fe20008000004 */
[----:B------:R-:W-:Y:S02]  /*0240*/  ISETP.GE.AND P0, PT, R12, 0x10, PT ;  /* 0x000000100c00780c */ /* 0x000fe40003f06270 */
[----:B------:R-:W-:Y:S01]  /*0250*/  SHF.R.U32.HI R12, RZ, 0x4, R10 ;  /* 0x00000004ff0c7819 */ /* 0x000fe2000001160a */
[----:B------:R-:W-:Y:S01]  /*0260*/  IMAD.IADD R11, R16, 0x1, R11 ;  /* 0x00000001100b7824 */ /* 0x000fe200078e020b */
[----:B------:R-:W-:-:S02]  /*0270*/  LOP3.LUT R9, R8, R9, RZ, 0xfc, !PT ;  /* 0x0000000908097212 */ /* 0x000fc400078efcff */
[----:B------:R-:W-:Y:S01]  /*0280*/  LEA.HI R10, R8, UR4, RZ, 0x1f ;  /* 0x00000004080a7c11 */ /* 0x000fe2000f8ff8ff */
[----:B----4-:R-:W-:Y:S01]  /*0290*/  IMAD.WIDE R14, R11, 0x4, R4 ;  /* 0x000000040b0e7825 */ /* 0x010fe200078e0204 */
[----:B------:R-:W-:Y:S02]  /*02a0*/  LEA R16, R12, UR4, 0x3 ;  /* 0x000000040c107c11 */ /* 0x000fe4000f8e18ff */
[----:B------:R-:W-:Y:S01]  /*02b0*/  CS2R R4, SRZ ;  /* 0x0000000000047805 */ /* 0x000fe2000001ff00 */
[C---:B------:R-:W-:Y:S02]  /*02c0*/  IMAD R13, R9.reuse, 0x4, R10 ;  /* 0x00000004090d7824 */ /* 0x040fe400078e020a */
[----:B------:R-:W-:-:S03]  /*02d0*/  IMAD R16, R9, 0x4, R16 ;  /* 0x0000000409107824 */ /* 0x000fc600078e0210 */
[----:B--2---:R-:W-:Y:S04]  /*02e0*/  STS [R13], R2 ;  /* 0x000000020d007388 */ /* 0x004fe80000000800 */
[----:B------:R-:W-:Y:S01]  /*02f0*/  STS [R16+0x40], R3 ;  /* 0x0000400310007388 */ /* 0x000fe20000000800 */
[----:B------:R-:W-:Y:S06]  /*0300*/  BAR.SYNC.DEFER_BLOCKING 0x0 ;  /* 0x0000000000007b1d */ /* 0x000fec0000010000 */
[----:B------:R-:W2:Y:S01]  /*0310*/  @!P0 LDG.E.64 R4, desc[UR6][R14.64] ;  /* 0x000000060e048981 */ /* 0x000ea2000c1e1b00 */
[----:B------:R-:W-:-:S02]  /*0320*/  SHF.R.U32.HI R11, RZ, 0x4, R6 ;  /* 0x00000004ff0b7819 */ /* 0x000fc40000011606 */
[----:B------:R-:W-:Y:S02]  /*0330*/  LOP3.LUT R10, R7, 0x7f, RZ, 0xc0, !PT ;  /* 0x0000007f070a7812 */ /* 0x000fe400078ec0ff */
[----:B------:R-:W-:Y:S02]  /*0340*/  SGXT.U32 R7, R11, 0x4 ;  /* 0x000000040b07781a */ /* 0x000fe40000000000 */
[----:B------:R-:W-:Y:S02]  /*0350*/  LEA.HI R8, R8, UR4, RZ, 0x1e ;  /* 0x0000000408087c11 */ /* 0x000fe4000f8ff0ff */
[----:B------:R-:W-:Y:S01]  /*0360*/  LOP3.LUT R6, R6, 0xfe, RZ, 0xc0, !PT ;  /* 0x000000fe06067812 */ /* 0x000fe200078ec0ff */
[C---:B------:R-:W-:Y:S01]  /*0370*/  IMAD.IADD R10, R7.reuse, 0x1, R10 ;  /* 0x00000001070a7824 */ /* 0x040fe200078e020a */
[----:B------:R-:W-:Y:S01]  /*0380*/  LEA R7, R7, UR4, 0x2 ;  /* 0x0000000407077c11 */ /* 0x000fe2000f8e10ff */
[----:B------:R-:W-:Y:S02]  /*0390*/  IMAD R8, R9, 0x4, R8 ;  /* 0x0000000409087824 */ /* 0x000fe400078e0208 */
[----:B------:R-:W-:Y:S01]  /*03a0*/  IMAD R9, R12, -0x4, R16 ;  /* 0xfffffffc0c097824 */ /* 0x000fe200078e0210 */
[----:B------:R-:W-:Y:S01]  /*03b0*/  LEA R10, R10, UR4, 0x3 ;  /* 0x000000040a0a7c11 */ /* 0x000fe2000f8e18ff */
[----:B------:R-:W-:-:S05]  /*03c0*/  IMAD R6, R6, 0x4, R7 ;  /* 0x0000000406067824 */ /* 0x000fca00078e0207 */
[----:B------:R-:W2:Y:S01]  /*03d0*/  LDS.64 R10, [R10] ;  /* 0x000000000a0a7984 */ /* 0x000ea20000000a00 */
[----:B------:R-:W-:Y:S01]  /*03e0*/  BAR.SYNC.DEFER_BLOCKING 0x0 ;  /* 0x0000000000007b1d */ /* 0x000fe20000010000 */
[----:B--2---:R-:W-:Y:S01]  /*03f0*/  FADD R3, -R10, R4 ;  /* 0x000000040a037221 */ /* 0x004fe20000000100 */
[----:B------:R-:W-:-:S03]  /*0400*/  FADD R2, -R11, R5 ;  /* 0x000000050b027221 */ /* 0x000fc60000000100 */
[----:B------:R-:W-:Y:S01]  /*0410*/  FADD R3, R10, R3 ;  /* 0x000000030a037221 */ /* 0x000fe20000000000 */
[----:B------:R-:W-:-:S04]  /*0420*/  FADD R2, R11, R2 ;  /* 0x000000020b027221 */ /* 0x000fc80000000000 */
[----:B------:R1:W-:Y:S04]  /*0430*/  STS [R8], R3 ;  /* 0x0000000308007388 */ /* 0x0003e80000000800 */
[----:B------:R1:W-:Y:S01]  /*0440*/  STS [R9+0x40], R2 ;  /* 0x0000400209007388 */ /* 0x0003e20000000800 */
[----:B------:R-:W-:Y:S06]  /*0450*/  BAR.SYNC.DEFER_BLOCKING 0x0 ;  /* 0x0000000000007b1d */ /* 0x000fec0000010000 */
[----:B-1----:R-:W-:Y:S05]  /*0460*/  @P1 EXIT ;  /* 0x000000000000194d */ /* 0x002fea0003800000 */
[----:B------:R-:W-:Y:S01]  /*0470*/  LDS R4, [R6] ;  /* 0x0000000006047984 */ /* 0x000fe20000000800 */
[----:B------:R-:W0:Y:S03]  /*0480*/  LDC.64 R2, c[0x0][0x220] ;  /* 0x00008800ff027b82 */ /* 0x000e260000000a00 */
[----:B------:R-:W1:Y:S01]  /*0490*/  LDS R5, [R6+0x4] ;  /* 0x0000040006057984 */ /* 0x000e620000000800 */
[----:B0-----:R-:W-:-:S05]  /*04a0*/  IMAD.WIDE R2, R0, 0x4, R2 ;  /* 0x0000000400027825 */ /* 0x001fca00078e0202 */
[----:B-1----:R-:W-:Y:S01]  /*04b0*/  STG.E.64 desc[UR6][R2.64], R4 ;  /* 0x0000000402007986 */ /* 0x002fe2000c101b06 */
[----:B------:R-:W-:Y:S05]  /*04c0*/  EXIT ;  /* 0x000000000000794d */ /* 0x000fea0003800000 */
.L_x_0:
[----:B------:R-:W-:-:S00]  /*04d0*/  BRA `(.L_x_0) ;  /* 0xfffffffc00fc7947 */ /* 0x000fc0000383ffff */
[----:B------:R-:W-:-:S00]  /*04e0*/  NOP ;  /* 0x0000000000007918 */ /* 0x000fc00000000000 */
        /* <DEDUP_REMOVED lines=9> */
.L_x_1:


//--------------------- .nv.shared.triton_poi_fused_add_sub_39 --------------------------
	.section	.nv.shared.triton_poi_fused_add_sub_39,"aw",@nobits
	.sectionflags	@""
	.align	16
	.zero		1024


//--------------------- .nv.constant0.triton_poi_fused_add_sub_39 --------------------------
	.section	.nv.constant0.triton_poi_fused_add_sub_39,"a",@progbits
	.sectionflags	@""
	.align	4
.nv.constant0.triton_poi_fused_add_sub_39:
	.zero		560
